	.headerflags	@"EF_CUDA_TEXMODE_UNIFIED EF_CUDA_64BIT_ADDRESS EF_CUDA_ACCELERATORS EF_CUDA_SM90 EF_CUDA_VIRTUAL_SM(EF_CUDA_SM90)"
	.elftype	@"ET_EXEC"


//--------------------- .nv.info                  --------------------------
	.section	.nv.info,"",@"SHT_CUDA_INFO"
	.align	4


	//----- nvinfo : EIATTR_REGCOUNT
	.align		4
        /*0000*/ 	.byte	0x04, 0x2f
        /*0002*/ 	.short	(.L_2 - .L_1)
	.align		4
.L_1:
        /*0004*/ 	.word	index@(triton_poi_fused_add_softplus_0)
        /*0008*/ 	.word	0x0000000f


	//----- nvinfo : EIATTR_MIN_STACK_SIZE
	.align		4
.L_2:
        /*000c*/ 	.byte	0x04, 0x12
        /*000e*/ 	.short	(.L_4 - .L_3)
	.align		4
.L_3:
        /*0010*/ 	.word	index@(triton_poi_fused_add_softplus_0)
        /*0014*/ 	.word	0x00000000


	//----- nvinfo : EIATTR_FRAME_SIZE
	.align		4
.L_4:
        /*0018*/ 	.byte	0x04, 0x11
        /*001a*/ 	.short	(.L_6 - .L_5)
	.align		4
.L_5:
        /*001c*/ 	.word	index@(triton_poi_fused_add_softplus_0)
        /*0020*/ 	.word	0x00000000


	//----- nvinfo : EIATTR_MIN_STACK_SIZE
	.align		4
.L_6:
        /*0024*/ 	.byte	0x04, 0x12
        /*0026*/ 	.short	(.L_8 - .L_7)
	.align		4
.L_7:
        /*0028*/ 	.word	index@(triton_poi_fused_add_softplus_0)
        /*002c*/ 	.word	0x00000000
.L_8:


//--------------------- .nv.info.triton_poi_fused_add_softplus_0 --------------------------
	.section	.nv.info.triton_poi_fused_add_softplus_0,"",@"SHT_CUDA_INFO"
	.sectionflags	@""
	.align	4


	//----- nvinfo : EIATTR_CUDA_API_VERSION
	.align		4
        /*0000*/ 	.byte	0x04, 0x37
        /*0002*/ 	.short	(.L_10 - .L_9)
.L_9:
        /*0004*/ 	.word	0x0000007c


	//----- nvinfo : EIATTR_KPARAM_INFO
	.align		4
.L_10:
        /*0008*/ 	.byte	0x04, 0x17
        /*000a*/ 	.short	(.L_12 - .L_11)
.L_11:
        /*000c*/ 	.word	0x00000000
        /*0010*/ 	.short	0x0002
        /*0012*/ 	.short	0x0010
        /*0014*/ 	.byte	0x00, 0xf0, 0x11, 0x00


	//----- nvinfo : EIATTR_KPARAM_INFO
	.align		4
.L_12:
        /*0018*/ 	.byte	0x04, 0x17
        /*001a*/ 	.short	(.L_14 - .L_13)
.L_13:
        /*001c*/ 	.word	0x00000000
        /*0020*/ 	.short	0x0001
        /*0022*/ 	.short	0x0008
        /*0024*/ 	.byte	0x00, 0xf4, 0x21, 0x00


	//----- nvinfo : EIATTR_KPARAM_INFO
	.align		4
.L_14:
        /*0028*/ 	.byte	0x04, 0x17
        /*002a*/ 	.short	(.L_16 - .L_15)
.L_15:
        /*002c*/ 	.word	0x00000000
        /*0030*/ 	.short	0x0000
        /*0032*/ 	.short	0x0000
        /*0034*/ 	.byte	0x00, 0xf4, 0x21, 0x00


	//----- nvinfo : EIATTR_SPARSE_MMA_MASK
	.align		4
.L_16:
        /*0038*/ 	.byte	0x03, 0x50
        /*003a*/ 	.short	0x0000


	//----- nvinfo : EIATTR_MAXREG_COUNT
	.align		4
        /*003c*/ 	.byte	0x03, 0x1b
        /*003e*/ 	.short	0x00ff


	//----- nvinfo : EIATTR_EXIT_INSTR_OFFSETS
	.align		4
        /*0040*/ 	.byte	0x04, 0x1c
        /*0042*/ 	.short	(.L_18 - .L_17)


	//   ....[0]....
.L_17:
        /*0044*/ 	.word	0x000005f0


	//   ....[1]....
        /*0048*/ 	.word	0x00000630


	//----- nvinfo : EIATTR_REQNTID
	.align		4
.L_18:
        /*004c*/ 	.byte	0x04, 0x10
        /*004e*/ 	.short	(.L_20 - .L_19)
.L_19:
        /*0050*/ 	.word	0x00000080
        /*0054*/ 	.word	0x00000001
        /*0058*/ 	.word	0x00000001


	//----- nvinfo : EIATTR_CRS_STACK_SIZE
	.align		4
.L_20:
        /*005c*/ 	.byte	0x04, 0x1e
        /*005e*/ 	.short	(.L_22 - .L_21)
.L_21:
        /*0060*/ 	.word	0x00000000


	//----- nvinfo : EIATTR_CBANK_PARAM_SIZE
	.align		4
.L_22:
        /*0064*/ 	.byte	0x03, 0x19
        /*0066*/ 	.short	0x0014


	//----- nvinfo : EIATTR_PARAM_CBANK
	.align		4
        /*0068*/ 	.byte	0x04, 0x0a
        /*006a*/ 	.short	(.L_24 - .L_23)
	.align		4
.L_23:
        /*006c*/ 	.word	index@(.nv.constant0.triton_poi_fused_add_softplus_0)
        /*0070*/ 	.short	0x0210
        /*0072*/ 	.short	0x0014


	//----- nvinfo : EIATTR_SW_WAR
	.align		4
.L_24:
        /*0074*/ 	.byte	0x04, 0x36
        /*0076*/ 	.short	(.L_26 - .L_25)
.L_25:
        /*0078*/ 	.word	0x00000008
.L_26:


//--------------------- .nv.callgraph             --------------------------
	.section	.nv.callgraph,"",@"SHT_CUDA_CALLGRAPH"
	.align	4
	.sectionentsize	8
	.align		4
        /*0000*/ 	.word	0x00000000
	.align		4
        /*0004*/ 	.word	0xffffffff
	.align		4
        /*0008*/ 	.word	0x00000000
	.align		4
        /*000c*/ 	.word	0xfffffffe
	.align		4
        /*0010*/ 	.word	0x00000000
	.align		4
        /*0014*/ 	.word	0xfffffffd
	.align		4
        /*0018*/ 	.word	0x00000000
	.align		4
        /*001c*/ 	.word	0xfffffffc


//--------------------- .nv.constant4             --------------------------
	.section	.nv.constant4,"a",@progbits
	.align	8
	.align		8
.nv.constant4:
        /*0000*/ 	.dword	_$_str


//--------------------- .text.triton_poi_fused_add_softplus_0 --------------------------
	.section	.text.triton_poi_fused_add_softplus_0,"ax",@progbits
	.align	128
        .global         triton_poi_fused_add_softplus_0
        .type           triton_poi_fused_add_softplus_0,@function
        .size           triton_poi_fused_add_softplus_0,(.L_x_7 - triton_poi_fused_add_softplus_0)
        .other          triton_poi_fused_add_softplus_0,@"STO_CUDA_ENTRY STV_DEFAULT"
triton_poi_fused_add_softplus_0:
.text.triton_poi_fused_add_softplus_0:
[----:B------:R-:W0:Y:S02]  /*0000*/  LDC R1, c[0x0][0x28] ;  /* 0x00000a00ff017b82 */ /* 0x000e240000000800 */
[----:B------:R-:W1:Y:S01]  /*0010*/  S2R R0, SR_TID.X ;  /* 0x0000000000007919 */ /* 0x000e620000002100 */
[----:B------:R-:W-:Y:S01]  /*0020*/  ULDC.64 UR4, c[0x0][0x208] ;  /* 0x0000820000047ab9 */ /* 0x000fe20000000a00 */
[----:B------:R-:W-:Y:S01]  /*0030*/  BSSY B0, `(.L_x_0) ;  /* 0x000000b000007945 */ /* 0x000fe20003800000 */
[----:B------:R-:W-:Y:S01]  /*0040*/  CS2R R4, SRZ ;  /* 0x0000000000047805 */ /* 0x000fe2000001ff00 */
[----:B------:R-:W2:Y:S01]  /*0050*/  S2R R3, SR_CTAID.X ;  /* 0x0000000000037919 */ /* 0x000ea20000002500 */
[----:B-1----:R-:W-:-:S04]  /*0060*/  SHF.L.U32 R0, R0, 0x1, RZ ;  /* 0x0000000100007819 */ /* 0x002fc800000006ff */
[----:B------:R-:W-:-:S04]  /*0070*/  LOP3.LUT R0, R0, 0xfe, RZ, 0xc0, !PT ;  /* 0x000000fe00007812 */ /* 0x000fc800078ec0ff */
[----:B--2---:R-:W-:-:S04]  /*0080*/  LEA R0, R3, R0, 0x8 ;  /* 0x0000000003007211 */ /* 0x004fc800078e40ff */
[----:B------:R-:W-:-:S13]  /*0090*/  ISETP.GE.AND P0, PT, R0, 0x100, PT ;  /* 0x000001000000780c */ /* 0x000fda0003f06270 */
[----:B------:R-:W-:Y:S05]  /*00a0*/  @P0 BRA `(.L_x_1) ;  /* 0x00000000000c0947 */ /* 0x000fea0003800000 */
[----:B------:R-:W1:Y:S02]  /*00b0*/  LDC.64 R2, c[0x0][0x210] ;  /* 0x00008400ff027b82 */ /* 0x000e640000000a00 */
[----:B-1----:R-:W-:-:S05]  /*00c0*/  IMAD.WIDE R2, R0, 0x4, R2 ;  /* 0x0000000400027825 */ /* 0x002fca00078e0202 */
[----:B------:R1:W5:Y:S02]  /*00d0*/  LDG.E.64 R4, desc[UR4][R2.64] ;  /* 0x0000000402047981 */ /* 0x000364000c1e1b00 */
.L_x_1:
[----:B------:R-:W-:Y:S05]  /*00e0*/  BSYNC B0 ;  /* 0x0000000000007941 */ /* 0x000fea0003800000 */
.L_x_0:
[----:B-1---5:R-:W-:Y:S01]  /*00f0*/  FADD R2, R5, 0.5 ;  /* 0x3f00000005027421 */ /* 0x022fe20000000000 */
[----:B------:R-:W-:Y:S01]  /*0100*/  FADD R3, R4, 0.5 ;  /* 0x3f00000004037421 */ /* 0x000fe20000000000 */
[----:B------:R-:W-:Y:S01]  /*0110*/  HFMA2.MMA R11, -RZ, RZ, 1.625, 0 ;  /* 0x3e800000ff0b7435 */ /* 0x000fe200000001ff */
[----:B------:R-:W-:Y:S01]  /*0120*/  MOV R12, 0x3d39bf78 ;  /* 0x3d39bf78000c7802 */ /* 0x000fe20000000f00 */
[----:B------:R-:W-:Y:S01]  /*0130*/  FMUL R6, R2, 1.4426950216293334961 ;  /* 0x3fb8aa3b02067820 */ /* 0x000fe20000400000 */
[----:B------:R-:W-:Y:S01]  /*0140*/  FMUL R8, R3, 1.4426950216293334961 ;  /* 0x3fb8aa3b03087820 */ /* 0x000fe20000400000 */
[----:B------:R-:W-:Y:S03]  /*0150*/  BSSY B0, `(.L_x_2) ;  /* 0x000003b000007945 */ /* 0x000fe60003800000 */
[----:B------:R-:W-:Y:S02]  /*0160*/  FSETP.GEU.AND P2, PT, R6, -126, PT ;  /* 0xc2fc00000600780b */ /* 0x000fe40003f4e000 */
[----:B------:R-:W-:-:S11]  /*0170*/  FSETP.GEU.AND P1, PT, R8, -126, PT ;  /* 0xc2fc00000800780b */ /* 0x000fd60003f2e000 */
[----:B------:R-:W-:Y:S02]  /*0180*/  @!P2 FMUL R6, R6, 0.5 ;  /* 0x3f0000000606a820 */ /* 0x000fe40000400000 */
[----:B------:R-:W-:Y:S02]  /*0190*/  @!P1 FMUL R8, R8, 0.5 ;  /* 0x3f00000008089820 */ /* 0x000fe40000400000 */
[----:B------:R-:W1:Y:S08]  /*01a0*/  MUFU.EX2 R4, R6 ;  /* 0x0000000600047308 */ /* 0x000e700000000800 */
[----:B------:R-:W2:Y:S01]  /*01b0*/  MUFU.EX2 R5, R8 ;  /* 0x0000000800057308 */ /* 0x000ea20000000800 */
[----:B-1----:R-:W-:-:S04]  /*01c0*/  @!P2 FMUL R4, R4, R4 ;  /* 0x000000040404a220 */ /* 0x002fc80000400000 */
[C---:B------:R-:W-:Y:S01]  /*01d0*/  FADD.FTZ.RZ R7, R4.reuse, 1 ;  /* 0x3f80000004077421 */ /* 0x040fe2000001c000 */
[----:B------:R-:W-:Y:S01]  /*01e0*/  ISETP.GE.U32.AND P2, PT, R4, 0x7f800000, PT ;  /* 0x7f8000000400780c */ /* 0x000fe20003f46070 */
[----:B--2---:R-:W-:-:S03]  /*01f0*/  @!P1 FMUL R5, R5, R5 ;  /* 0x0000000505059220 */ /* 0x004fc60000400000 */
[----:B------:R-:W-:Y:S02]  /*0200*/  IADD3 R7, R7, -0x3f400000, RZ ;  /* 0xc0c0000007077810 */ /* 0x000fe40007ffe0ff */
[----:B------:R-:W-:Y:S01]  /*0210*/  FSETP.GT.AND P1, PT, R3, 20, PT ;  /* 0x41a000000300780b */ /* 0x000fe20003f24000 */
[----:B------:R-:W-:Y:S01]  /*0220*/  FADD.FTZ.RZ R9, R5, 1 ;  /* 0x3f80000005097421 */ /* 0x000fe2000001c000 */
[----:B------:R-:W-:Y:S02]  /*0230*/  LOP3.LUT R7, R7, 0xff800000, RZ, 0xc0, !PT ;  /* 0xff80000007077812 */ /* 0x000fe400078ec0ff */
[----:B------:R-:W-:Y:S02]  /*0240*/  ISETP.GE.U32.AND P3, PT, R5, 0x7f800000, PT ;  /* 0x7f8000000500780c */ /* 0x000fe40003f66070 */
[----:B------:R-:W-:Y:S02]  /*0250*/  IADD3 R9, R9, -0x3f400000, RZ ;  /* 0xc0c0000009097810 */ /* 0x000fe40007ffe0ff */
[----:B------:R-:W-:-:S02]  /*0260*/  IADD3 R10, -R7, 0x40800000, RZ ;  /* 0x40800000070a7810 */ /* 0x000fc40007ffe1ff */
[----:B------:R-:W-:Y:S02]  /*0270*/  LOP3.LUT R6, R9, 0xff800000, RZ, 0xc0, !PT ;  /* 0xff80000009067812 */ /* 0x000fe400078ec0ff */
[----:B------:R-:W-:Y:S01]  /*0280*/  IADD3 R9, R4, -R7, RZ ;  /* 0x8000000704097210 */ /* 0x000fe20007ffe0ff */
[-C--:B------:R-:W-:Y:S01]  /*0290*/  FFMA.FTZ R8, R10, R11.reuse, -1 ;  /* 0xbf8000000a087423 */ /* 0x080fe2000001000b */
[----:B------:R-:W-:Y:S02]  /*02a0*/  IADD3 R10, -R6, 0x40800000, RZ ;  /* 0x40800000060a7810 */ /* 0x000fe40007ffe1ff */
[----:B------:R-:W-:Y:S01]  /*02b0*/  I2FP.F32.S32 R7, R7 ;  /* 0x0000000700077245 */ /* 0x000fe20000201400 */
[----:B------:R-:W-:Y:S01]  /*02c0*/  FADD R9, R9, R8 ;  /* 0x0000000809097221 */ /* 0x000fe20000000000 */
[----:B------:R-:W-:Y:S01]  /*02d0*/  IADD3 R8, R5, -R6, RZ ;  /* 0x8000000605087210 */ /* 0x000fe20007ffe0ff */
[----:B------:R-:W-:Y:S01]  /*02e0*/  FFMA.FTZ R11, R10, R11, -1 ;  /* 0xbf8000000a0b7423 */ /* 0x000fe2000001000b */
[----:B------:R-:W-:Y:S01]  /*02f0*/  I2FP.F32.S32 R6, R6 ;  /* 0x0000000600067245 */ /* 0x000fe20000201400 */
[----:B------:R-:W-:Y:S01]  /*0300*/  FFMA.FTZ R10, R9, -R12, 0.10546888411045074463 ;  /* 0x3dd80012090a7423 */ /* 0x000fe2000001080c */
[----:B------:R-:W-:Y:S01]  /*0310*/  FMUL R7, R7, 1.1920928955078125e-07 ;  /* 0x3400000007077820 */ /* 0x000fe20000400000 */
[----:B------:R-:W-:-:S02]  /*0320*/  FADD R8, R8, R11 ;  /* 0x0000000b08087221 */ /* 0x000fc40000000000 */
[C---:B------:R-:W-:Y:S01]  /*0330*/  FFMA.FTZ R10, R9.reuse, R10, -0.13229703903198242188 ;  /* 0xbe0778e0090a7423 */ /* 0x040fe2000001000a */
[----:B------:R-:W-:Y:S01]  /*0340*/  FMUL R6, R6, 1.1920928955078125e-07 ;  /* 0x3400000006067820 */ /* 0x000fe20000400000 */
[C---:B------:R-:W-:Y:S02]  /*0350*/  FFMA.FTZ R11, R8.reuse, -R12, 0.10546888411045074463 ;  /* 0x3dd80012080b7423 */ /* 0x040fe4000001080c */
[C---:B------:R-:W-:Y:S02]  /*0360*/  FFMA.FTZ R10, R9.reuse, R10, 0.14491446316242218018 ;  /* 0x3e146475090a7423 */ /* 0x040fe4000001000a */
[C---:B------:R-:W-:Y:S02]  /*0370*/  FFMA.FTZ R11, R8.reuse, R11, -0.13229703903198242188 ;  /* 0xbe0778e0080b7423 */ /* 0x040fe4000001000b */
[----:B------:R-:W-:Y:S02]  /*0380*/  FFMA.FTZ R10, R9, R10, -0.16641564667224884033 ;  /* 0xbe2a68dd090a7423 */ /* 0x000fe4000001000a */
[----:B------:R-:W-:-:S02]  /*0390*/  FFMA.FTZ R11, R8, R11, 0.14491446316242218018 ;  /* 0x3e146475080b7423 */ /* 0x000fc4000001000b */
[C---:B------:R-:W-:Y:S02]  /*03a0*/  FFMA.FTZ R10, R9.reuse, R10, 0.19988867640495300293 ;  /* 0x3e4caf9e090a7423 */ /* 0x040fe4000001000a */
[C---:B------:R-:W-:Y:S02]  /*03b0*/  FFMA.FTZ R11, R8.reuse, R11, -0.16641564667224884033 ;  /* 0xbe2a68dd080b7423 */ /* 0x040fe4000001000b */
[C---:B------:R-:W-:Y:S02]  /*03c0*/  FFMA.FTZ R10, R9.reuse, R10, -0.25000196695327758789 ;  /* 0xbe800042090a7423 */ /* 0x040fe4000001000a */
[C---:B------:R-:W-:Y:S02]  /*03d0*/  FFMA.FTZ R11, R8.reuse, R11, 0.19988867640495300293 ;  /* 0x3e4caf9e080b7423 */ /* 0x040fe4000001000b */
[----:B------:R-:W-:Y:S02]  /*03e0*/  FFMA.FTZ R10, R9, R10, 0.33333510160446166992 ;  /* 0x3eaaaae6090a7423 */ /* 0x000fe4000001000a */
[----:B------:R-:W-:-:S02]  /*03f0*/  FFMA.FTZ R11, R8, R11, -0.25000196695327758789 ;  /* 0xbe800042080b7423 */ /* 0x000fc4000001000b */
[C---:B------:R-:W-:Y:S02]  /*0400*/  FFMA.FTZ R10, R9.reuse, R10, -0.5 ;  /* 0xbf000000090a7423 */ /* 0x040fe4000001000a */
[C---:B------:R-:W-:Y:S02]  /*0410*/  FFMA.FTZ R11, R8.reuse, R11, 0.33333510160446166992 ;  /* 0x3eaaaae6080b7423 */ /* 0x040fe4000001000b */
[C---:B------:R-:W-:Y:S02]  /*0420*/  FMUL R10, R9.reuse, R10 ;  /* 0x0000000a090a7220 */ /* 0x040fe40000400000 */
[C---:B------:R-:W-:Y:S02]  /*0430*/  FFMA.FTZ R11, R8.reuse, R11, -0.5 ;  /* 0xbf000000080b7423 */ /* 0x040fe4000001000b */
[----:B------:R-:W-:Y:S01]  /*0440*/  FFMA.FTZ R10, R9, R10, R9 ;  /* 0x0000000a090a7223 */ /* 0x000fe20000010009 */
[----:B------:R-:W-:Y:S01]  /*0450*/  SHF.R.S32.HI R9, RZ, 0x1f, R0 ;  /* 0x0000001fff097819 */ /* 0x000fe20000011400 */
[----:B------:R-:W-:-:S02]  /*0460*/  FMUL R11, R8, R11 ;  /* 0x0000000b080b7220 */ /* 0x000fc40000400000 */
[----:B------:R-:W-:Y:S02]  /*0470*/  FFMA.FTZ R7, R7, 0.69314718246459960938, R10 ;  /* 0x3f31721807077823 */ /* 0x000fe4000001000a */
[----:B------:R-:W-:-:S04]  /*0480*/  FFMA.FTZ R11, R8, R11, R8 ;  /* 0x0000000b080b7223 */ /* 0x000fc80000010008 */
[----:B------:R-:W-:Y:S01]  /*0490*/  FFMA.FTZ R6, R6, 0.69314718246459960938, R11 ;  /* 0x3f31721806067823 */ /* 0x000fe2000001000b */
[----:B------:R-:W-:Y:S06]  /*04a0*/  @!P3 BRA `(.L_x_3) ;  /* 0x000000000014b947 */ /* 0x000fec0003800000 */
[C---:B------:R-:W-:Y:S02]  /*04b0*/  ISETP.GE.AND P3, PT, R5.reuse, -0x407fffff, PT ;  /* 0xbf8000010500780c */ /* 0x040fe40003f66270 */
[----:B------:R-:W-:-:S11]  /*04c0*/  FSETP.NEU.AND P4, PT, R5, RZ, PT ;  /* 0x000000ff0500720b */ /* 0x000fd60003f8d000 */
[----:B------:R-:W-:-:S05]  /*04d0*/  @P3 MOV R8, 0x7f800000 ;  /* 0x7f80000000083802 */ /* 0x000fca0000000f00 */
[----:B------:R-:W-:-:S05]  /*04e0*/  @P3 FFMA.FTZ R6, R5, R8, +INF ;  /* 0x7f80000005063423 */ /* 0x000fca0000010008 */
[----:B------:R-:W-:-:S07]  /*04f0*/  FSEL R6, R6, -RZ, P4 ;  /* 0x800000ff06067208 */ /* 0x000fce0002000000 */
.L_x_3:
[----:B------:R-:W-:Y:S05]  /*0500*/  BSYNC B0 ;  /* 0x0000000000007941 */ /* 0x000fea0003800000 */
.L_x_2:
[----:B------:R-:W-:Y:S04]  /*0510*/  BSSY B0, `(.L_x_4) ;  /* 0x0000007000007945 */ /* 0x000fe80003800000 */
[----:B------:R-:W-:Y:S05]  /*0520*/  @!P2 BRA `(.L_x_5) ;  /* 0x000000000014a947 */ /* 0x000fea0003800000 */
[C---:B------:R-:W-:Y:S02]  /*0530*/  ISETP.GE.AND P2, PT, R4.reuse, -0x407fffff, PT ;  /* 0xbf8000010400780c */ /* 0x040fe40003f46270 */
[----:B------:R-:W-:-:S11]  /*0540*/  FSETP.NEU.AND P3, PT, R4, RZ, PT ;  /* 0x000000ff0400720b */ /* 0x000fd60003f6d000 */
[----:B------:R-:W-:-:S05]  /*0550*/  @P2 MOV R5, 0x7f800000 ;  /* 0x7f80000000052802 */ /* 0x000fca0000000f00 */
[----:B------:R-:W-:-:S05]  /*0560*/  @P2 FFMA.FTZ R7, R4, R5, +INF ;  /* 0x7f80000004072423 */ /* 0x000fca0000010005 */
[----:B------:R-:W-:-:S07]  /*0570*/  FSEL R7, R7, -RZ, P3 ;  /* 0x800000ff07077208 */ /* 0x000fce0001800000 */
.L_x_5:
[----:B------:R-:W-:Y:S05]  /*0580*/  BSYNC B0 ;  /* 0x0000000000007941 */ /* 0x000fea0003800000 */
.L_x_4:
[----:B------:R-:W-:Y:S01]  /*0590*/  ULDC.64 UR6, c[0x0][0x218] ;  /* 0x0000860000067ab9 */ /* 0x000fe20000000a00 */
[----:B------:R-:W-:Y:S02]  /*05a0*/  FSETP.GT.AND P2, PT, R2, 20, PT ;  /* 0x41a000000200780b */ /* 0x000fe40003f44000 */
[C---:B------:R-:W-:Y:S02]  /*05b0*/  LEA R4, P3, R0.reuse, UR6, 0x2 ;  /* 0x0000000600047c11 */ /* 0x040fe4000f8610ff */
[----:B------:R-:W-:Y:S02]  /*05c0*/  FSEL R3, R3, R6, P1 ;  /* 0x0000000603037208 */ /* 0x000fe40000800000 */
[----:B------:R-:W-:Y:S02]  /*05d0*/  LEA.HI.X R5, R0, UR7, R9, 0x2, P3 ;  /* 0x0000000700057c11 */ /* 0x000fe400098f1409 */
[----:B------:R-:W-:Y:S01]  /*05e0*/  FSEL R2, R2, R7, P2 ;  /* 0x0000000702027208 */ /* 0x000fe20001000000 */
[----:B------:R-:W-:Y:S06]  /*05f0*/  @P0 EXIT ;  /* 0x000000000000094d */ /* 0x000fec0003800000 */
[----:B------:R-:W-:Y:S01]  /*0600*/  FADD R6, R3, 9.9999999392252902908e-09 ;  /* 0x322bcc7703067421 */ /* 0x000fe20000000000 */
[----:B------:R-:W-:-:S05]  /*0610*/  FADD R7, R2, 9.9999999392252902908e-09 ;  /* 0x322bcc7702077421 */ /* 0x000fca0000000000 */
[----:B------:R-:W-:Y:S01]  /*0620*/  STG.E.64 desc[UR4][R4.64], R6 ;  /* 0x0000000604007986 */ /* 0x000fe2000c101b04 */
[----:B------:R-:W-:Y:S05]  /*0630*/  EXIT ;  /* 0x000000000000794d */ /* 0x000fea0003800000 */
.L_x_6:
[----:B------:R-:W-:-:S00]  /*0640*/  BRA `(.L_x_6) ;  /* 0xfffffffc00fc7947 */ /* 0x000fc0000383ffff */
[----:B------:R-:W-:-:S00]  /*0650*/  NOP ;  /* 0x0000000000007918 */ /* 0x000fc00000000000 */
        /* <DEDUP_REMOVED lines=10> */
.L_x_7:


//--------------------- .nv.global.init           --------------------------
	.section	.nv.global.init,"aw",@progbits
.nv.global.init:
	.type		_$_str,@object
	.size		_$_str,(.L_0 - _$_str)
_$_str:
        /*0000*/ 	.byte	0x5f, 0x5f, 0x43, 0x55, 0x44, 0x41, 0x5f, 0x46, 0x54, 0x5a, 0x00
.L_0:


//--------------------- .nv.constant0.triton_poi_fused_add_softplus_0 --------------------------
	.section	.nv.constant0.triton_poi_fused_add_softplus_0,"a",@progbits
	.sectionflags	@""
	.align	4
.nv.constant0.triton_poi_fused_add_softplus_0:
	.zero		548
